//
// Generated by NVIDIA NVVM Compiler
//
// Compiler Build ID: CL-36424714
// Cuda compilation tools, release 13.0, V13.0.88
// Based on NVVM 20.0.0
//

.version 9.0
.target sm_100
.address_size 64

	// .globl	_Z6kernelv
.extern .func  (.param .b32 func_retval0) vprintf
(
	.param .b64 vprintf_param_0,
	.param .b64 vprintf_param_1
)
;
// _ZZ6kernelvE1a has been demoted
.global .align 1 .b8 $str[22] = {83, 91, 37, 100, 93, 91, 37, 100, 93, 32, 58, 32, 40, 37, 100, 44, 32, 37, 100, 41, 10};
.global .align 1 .b8 $str$1[22] = {69, 91, 37, 100, 93, 91, 37, 100, 93, 32, 58, 32, 40, 37, 100, 44, 32, 37, 100, 41, 10};

.visible .entry _Z6kernelv()
{
	.local .align 16 .b8 	__local_depot0[16];
	.reg .b64 	%SP;
	.reg .b64 	%SPL;
	.reg .b32 	%r<12>;
	.reg .b64 	%rd<7>;
	// demoted variable
	.shared .align 4 .u32 _ZZ6kernelvE1a;
	mov.u64 	%SPL, __local_depot0;
	cvta.local.u64 	%SP, %SPL;
	add.u64 	%rd1, %SP, 0;
	add.u64 	%rd2, %SPL, 0;
	mov.u32 	%r1, %ctaid.x;
	mov.u32 	%r2, %ntid.x;
	mov.u32 	%r3, %tid.x;
	mad.lo.s32 	%r4, %r1, %r2, %r3;
	ld.shared.u32 	%r5, [_ZZ6kernelvE1a];
	add.s32 	%r6, %r5, %r4;
	st.shared.u32 	[_ZZ6kernelvE1a], %r6;
	st.local.v4.u32 	[%rd2], {%r1, %r3, %r6, %r4};
	mov.u64 	%rd3, $str;
	cvta.global.u64 	%rd4, %rd3;
	{ // callseq 0, 0
	.param .b64 param0;
	st.param.b64 	[param0], %rd4;
	.param .b64 param1;
	st.param.b64 	[param1], %rd1;
	.param .b32 retval0;
	call.uni (retval0), 
	vprintf, 
	(
	param0, 
	param1
	);
	ld.param.b32 	%r7, [retval0];
	} // callseq 0
	bar.sync 	0;
	ld.shared.u32 	%r9, [_ZZ6kernelvE1a];
	st.local.v4.u32 	[%rd2], {%r1, %r3, %r9, %r4};
	mov.u64 	%rd5, $str$1;
	cvta.global.u64 	%rd6, %rd5;
	{ // callseq 1, 0
	.param .b64 param0;
	st.param.b64 	[param0], %rd6;
	.param .b64 param1;
	st.param.b64 	[param1], %rd1;
	.param .b32 retval0;
	call.uni (retval0), 
	vprintf, 
	(
	param0, 
	param1
	);
	ld.param.b32 	%r10, [retval0];
	} // callseq 1
	ret;

}


// ===== COMPILED SASS (sm_100) =====

	.target	sm_100

	.elftype	@"ET_EXEC"


//--------------------- .note.nv.tkinfo           --------------------------
	.section	.note.nv.tkinfo,"",@"SHT_NOTE"
	.sectionflags	@"SHF_NOTE_NV_TKINFO"
	.tkinfo
        /*0018*/ 	.word	0x00000002
        /*0030*/ 	.string	""
        /*0030*/ 	.string	"ptxas"
        /*0030*/ 	.string	"Cuda compilation tools, release 13.0, V13.0.88"
        /*0030*/ 	.string	"Build cuda_13.0.r13.0/compiler.36424714_0"
        /*0030*/ 	.string	"-arch sm_100 -m 64 "



//--------------------- .note.nv.cuinfo           --------------------------
	.section	.note.nv.cuinfo,"",@"SHT_NOTE"
	.sectionflags	@"SHF_NOTE_NV_CUINFO"
        /*0018*/ 	.short	0x0002
        /*001a*/ 	.short	0x0064
        /*001c*/ 	.short	0x0082
	.zero		2


//--------------------- .nv.info                  --------------------------
	.section	.nv.info,"",@"SHT_CUDA_INFO"
	.align	4


	//----- nvinfo : EIATTR_REGCOUNT
	.align		4
        /*0000*/ 	.byte	0x04, 0x2f
        /*0002*/ 	.short	(.L_3 - .L_2)
	.align		4
.L_2:
        /*0004*/ 	.word	index@(_Z6kernelv)
        /*0008*/ 	.word	0x0000001a


	//----- nvinfo : EIATTR_FRAME_SIZE
	.align		4
.L_3:
        /*000c*/ 	.byte	0x04, 0x11
        /*000e*/ 	.short	(.L_5 - .L_4)
	.align		4
.L_4:
        /*0010*/ 	.word	index@(_Z6kernelv)
        /*0014*/ 	.word	0x00000010


	//----- nvinfo : EIATTR_MIN_STACK_SIZE
	.align		4
.L_5:
        /*0018*/ 	.byte	0x04, 0x12
        /*001a*/ 	.short	(.L_7 - .L_6)
	.align		4
.L_6:
        /*001c*/ 	.word	index@(_Z6kernelv)
        /*0020*/ 	.word	0x00000010
.L_7:


//--------------------- .nv.compat                --------------------------
	.section	.nv.compat,"",@"SHT_CUDA_COMPAT_INFO"
	.align	4
        /*0000*/ 	.byte	0x02, 0x09, 0x00, 0x00, 0x02, 0x02, 0x01, 0x00, 0x02, 0x05, 0x05, 0x00, 0x03, 0x07, 0x01, 0x01
        /*0010*/ 	.byte	0x02, 0x03, 0x00, 0x00, 0x02, 0x06, 0x01, 0x00, 0x04, 0x0b, 0x08, 0x00, 0x09, 0x00, 0x00, 0x00
        /*0020*/ 	.byte	0x00, 0x00, 0x00, 0x00


//--------------------- .nv.info._Z6kernelv       --------------------------
	.section	.nv.info._Z6kernelv,"",@"SHT_CUDA_INFO"
	.sectionflags	@""
	.align	4


	//----- nvinfo : EIATTR_CUDA_API_VERSION
	.align		4
        /*0000*/ 	.byte	0x04, 0x37
        /*0002*/ 	.short	(.L_9 - .L_8)
.L_8:
        /*0004*/ 	.word	0x00000082


	//----- nvinfo : EIATTR_SPARSE_MMA_MASK
	.align		4
.L_9:
        /*0008*/ 	.byte	0x03, 0x50
        /*000a*/ 	.short	0x0000


	//----- nvinfo : EIATTR_MAXREG_COUNT
	.align		4
        /*000c*/ 	.byte	0x03, 0x1b
        /*000e*/ 	.short	0x00ff


	//----- nvinfo : EIATTR_NUM_BARRIERS
	.align		4
        /*0010*/ 	.byte	0x02, 0x4c
        /*0012*/ 	.byte	0x01
	.zero		1


	//----- nvinfo : EIATTR_EXTERNS
	.align		4
        /*0014*/ 	.byte	0x04, 0x0f
        /*0016*/ 	.short	(.L_11 - .L_10)


	//   ....[0]....
	.align		4
.L_10:
        /*0018*/ 	.word	index@(vprintf)


	//----- nvinfo : EIATTR_MERCURY_ISA_VERSION
	.align		4
.L_11:
        /*001c*/ 	.byte	0x03, 0x5f
        /*001e*/ 	.short	0x0101


	//----- nvinfo : EIATTR_VRC_CTA_INIT_COUNT
	.align		4
        /*0020*/ 	.byte	0x02, 0x4a
	.zero		1
	.zero		1


	//----- nvinfo : EIATTR_SYSCALL_OFFSETS
	.align		4
        /*0024*/ 	.byte	0x04, 0x46
        /*0026*/ 	.short	(.L_13 - .L_12)


	//   ....[0]....
.L_12:
        /*0028*/ 	.word	0x00000190


	//   ....[1]....
        /*002c*/ 	.word	0x00000280


	//----- nvinfo : EIATTR_EXIT_INSTR_OFFSETS
	.align		4
.L_13:
        /*0030*/ 	.byte	0x04, 0x1c
        /*0032*/ 	.short	(.L_15 - .L_14)


	//   ....[0]....
.L_14:
        /*0034*/ 	.word	0x00000290


	//----- nvinfo : EIATTR_SW_WAR
	.align		4
.L_15:
        /*0038*/ 	.byte	0x04, 0x36
        /*003a*/ 	.short	(.L_17 - .L_16)
.L_16:
        /*003c*/ 	.word	0x00000008
.L_17:


//--------------------- .nv.callgraph             --------------------------
	.section	.nv.callgraph,"",@"SHT_CUDA_CALLGRAPH"
	.align	4
	.sectionentsize	8
	.align		4
        /*0000*/ 	.word	0x00000000
	.align		4
        /*0004*/ 	.word	0xffffffff
	.align		4
        /*0008*/ 	.word	index@(_Z6kernelv)
	.align		4
        /*000c*/ 	.word	index@(vprintf)
	.align		4
        /*0010*/ 	.word	0x00000000
	.align		4
        /*0014*/ 	.word	0xfffffffe
	.align		4
        /*0018*/ 	.word	0x00000000
	.align		4
        /*001c*/ 	.word	0xfffffffd
	.align		4
        /*0020*/ 	.word	0x00000000
	.align		4
        /*0024*/ 	.word	0xfffffffc


//--------------------- .nv.constant4             --------------------------
	.section	.nv.constant4,"a",@progbits
	.align	8
	.align		8
.nv.constant4:
        /*0000*/ 	.dword	vprintf
	.align		8
        /*0008*/ 	.dword	$str
	.align		8
        /*0010*/ 	.dword	$str$1


//--------------------- .text._Z6kernelv          --------------------------
	.section	.text._Z6kernelv,"ax",@progbits
	.align	128
        .global         _Z6kernelv
        .type           _Z6kernelv,@function
        .size           _Z6kernelv,(.L_x_3 - _Z6kernelv)
        .other          _Z6kernelv,@"STO_CUDA_ENTRY STV_DEFAULT"
_Z6kernelv:
.text._Z6kernelv:
[----:B------:R-:W0:Y:S08]  /*0000*/  LDC R1, c[0x0][0x37c] ;  /* 0x0000df00ff017b82 */ /* 0x000e300000000800 */
[----:B------:R-:W1:Y:S01]  /*0010*/  S2UR UR5, SR_CgaCtaId ;  /* 0x00000000000579c3 */ /* 0x000e620000008800 */
[----:B------:R-:W-:Y:S01]  /*0020*/  UMOV UR4, 0x400 ;  /* 0x0000040000047882 */ /* 0x000fe20000000000 */
[----:B------:R-:W2:Y:S01]  /*0030*/  S2R R16, SR_CTAID.X ;  /* 0x0000000000107919 */ /* 0x000ea20000002500 */
[----:B------:R-:W3:Y:S01]  /*0040*/  LDCU UR6, c[0x0][0x2fc] ;  /* 0x00005f80ff0677ac */ /* 0x000ee20008000800 */
[----:B0-----:R-:W-:Y:S01]  /*0050*/  VIADD R1, R1, 0xfffffff0 ;  /* 0xfffffff001017836 */ /* 0x001fe20000000000 */
[----:B------:R-:W-:Y:S01]  /*0060*/  MOV R23, 0x0 ;  /* 0x0000000000177802 */ /* 0x000fe20000000f00 */
[----:B------:R-:W2:Y:S01]  /*0070*/  S2R R17, SR_TID.X ;  /* 0x0000000000117919 */ /* 0x000ea20000002100 */
[----:B------:R-:W0:Y:S02]  /*0080*/  LDCU.64 UR8, c[0x4][0x8] ;  /* 0x01000100ff0877ac */ /* 0x000e240008000a00 */
[----:B------:R4:W5:Y:S01]  /*0090*/  LDC.64 R8, c[0x4][R23] ;  /* 0x0100000017087b82 */ /* 0x0009620000000a00 */
[----:B-1----:R-:W-:Y:S01]  /*00a0*/  ULEA UR4, UR5, UR4, 0x18 ;  /* 0x0000000405047291 */ /* 0x002fe2000f8ec0ff */
[----:B0-----:R-:W-:Y:S01]  /*00b0*/  IMAD.U32 R4, RZ, RZ, UR8 ;  /* 0x00000008ff047e24 */ /* 0x001fe2000f8e00ff */
[----:B------:R-:W2:Y:S01]  /*00c0*/  LDCU UR5, c[0x0][0x360] ;  /* 0x00006c00ff0577ac */ /* 0x000ea20008000800 */
[----:B------:R-:W-:-:S06]  /*00d0*/  MOV R5, UR9 ;  /* 0x0000000900057c02 */ /* 0x000fcc0008000f00 */
[----:B------:R-:W0:Y:S01]  /*00e0*/  LDS R18, [UR4] ;  /* 0x00000004ff127984 */ /* 0x000e220008000800 */
[----:B--2---:R-:W-:Y:S01]  /*00f0*/  IMAD R19, R16, UR5, R17 ;  /* 0x0000000510137c24 */ /* 0x004fe2000f8e0211 */
[----:B------:R-:W1:Y:S02]  /*0100*/  LDCU UR5, c[0x0][0x2f8] ;  /* 0x00005f00ff0577ac */ /* 0x000e640008000800 */
[----:B-1----:R-:W-:-:S04]  /*0110*/  IADD3 R2, P0, PT, R1, UR5, RZ ;  /* 0x0000000501027c10 */ /* 0x002fc8000ff1e0ff */
[----:B---3--:R-:W-:Y:S01]  /*0120*/  IADD3.X R22, PT, PT, RZ, UR6, RZ, P0, !PT ;  /* 0x00000006ff167c10 */ /* 0x008fe200087fe4ff */
[----:B------:R-:W-:-:S03]  /*0130*/  IMAD.MOV.U32 R6, RZ, RZ, R2 ;  /* 0x000000ffff067224 */ /* 0x000fc600078e0002 */
[----:B------:R-:W-:Y:S01]  /*0140*/  MOV R7, R22 ;  /* 0x0000001600077202 */ /* 0x000fe20000000f00 */
[----:B0-----:R-:W-:-:S05]  /*0150*/  IMAD.IADD R18, R19, 0x1, R18 ;  /* 0x0000000113127824 */ /* 0x001fca00078e0212 */
[----:B------:R4:W-:Y:S04]  /*0160*/  STS [UR4], R18 ;  /* 0x00000012ff007988 */ /* 0x0009e80008000804 */
[----:B-----5:R4:W-:Y:S02]  /*0170*/  STL.128 [R1], R16 ;  /* 0x0000001001007387 */ /* 0x0209e40000100c00 */
[----:B------:R-:W-:-:S07]  /*0180*/  LEPC R20, `(.L_x_0) ;  /* 0x000000001014794e */ /* 0x000fce0000000000 */
[----:B----4-:R-:W-:Y:S05]  /*0190*/  CALL.ABS.NOINC R8 ;  /* 0x0000000008007343 */ /* 0x010fea0003c00000 */
.L_x_0:
[----:B------:R-:W-:Y:S05]  /*01a0*/  WARPSYNC.ALL ;  /* 0x0000000000007948 */ /* 0x000fea0003800000 */
[----:B------:R-:W0:Y:S08]  /*01b0*/  S2UR UR5, SR_CgaCtaId ;  /* 0x00000000000579c3 */ /* 0x000e300000008800 */
[----:B------:R-:W-:Y:S01]  /*01c0*/  BAR.SYNC.DEFER_BLOCKING 0x0 ;  /* 0x0000000000007b1d */ /* 0x000fe20000010000 */
[----:B------:R-:W-:Y:S01]  /*01d0*/  IMAD.MOV.U32 R6, RZ, RZ, R2 ;  /* 0x000000ffff067224 */ /* 0x000fe200078e0002 */
[----:B------:R-:W-:-:S04]  /*01e0*/  MOV R7, R22 ;  /* 0x0000001600077202 */ /* 0x000fc80000000f00 */
[----:B------:R-:W-:Y:S02]  /*01f0*/  UMOV UR4, 0x400 ;  /* 0x0000040000047882 */ /* 0x000fe40000000000 */
[----:B------:R1:W2:Y:S01]  /*0200*/  LDC.64 R8, c[0x4][R23] ;  /* 0x0100000017087b82 */ /* 0x0002a20000000a00 */
[----:B0-----:R-:W-:-:S09]  /*0210*/  ULEA UR4, UR5, UR4, 0x18 ;  /* 0x0000000405047291 */ /* 0x001fd2000f8ec0ff */
[----:B------:R-:W0:Y:S02]  /*0220*/  LDS R18, [UR4] ;  /* 0x00000004ff127984 */ /* 0x000e240008000800 */
[----:B------:R-:W3:Y:S02]  /*0230*/  LDCU.64 UR4, c[0x4][0x10] ;  /* 0x01000200ff0477ac */ /* 0x000ee40008000a00 */
[----:B---3--:R-:W-:Y:S01]  /*0240*/  IMAD.U32 R4, RZ, RZ, UR4 ;  /* 0x00000004ff047e24 */ /* 0x008fe2000f8e00ff */
[----:B------:R-:W-:Y:S01]  /*0250*/  MOV R5, UR5 ;  /* 0x0000000500057c02 */ /* 0x000fe20008000f00 */
[----:B0-2---:R1:W-:Y:S06]  /*0260*/  STL.128 [R1], R16 ;  /* 0x0000001001007387 */ /* 0x0053ec0000100c00 */
[----:B------:R-:W-:-:S07]  /*0270*/  LEPC R20, `(.L_x_1) ;  /* 0x000000001014794e */ /* 0x000fce0000000000 */
[----:B-1----:R-:W-:Y:S05]  /*0280*/  CALL.ABS.NOINC R8 ;  /* 0x0000000008007343 */ /* 0x002fea0003c00000 */
.L_x_1:
[----:B------:R-:W-:Y:S05]  /*0290*/  EXIT ;  /* 0x000000000000794d */ /* 0x000fea0003800000 */
.L_x_2:
[----:B------:R-:W-:-:S00]  /*02a0*/  BRA `(.L_x_2) ;  /* 0xfffffffc00fc7947 */ /* 0x000fc0000383ffff */
[----:B------:R-:W-:-:S00]  /*02b0*/  NOP ;  /* 0x0000000000007918 */ /* 0x000fc00000000000 */
        /* <DEDUP_REMOVED lines=12> */
.L_x_3:


//--------------------- .nv.global.init           --------------------------
	.section	.nv.global.init,"aw",@progbits
.nv.global.init:
	.type		$str,@object
	.size		$str,($str$1 - $str)
$str:
        /*0000*/ 	.byte	0x53, 0x5b, 0x25, 0x64, 0x5d, 0x5b, 0x25, 0x64, 0x5d, 0x20, 0x3a, 0x20, 0x28, 0x25, 0x64, 0x2c
        /*0010*/ 	.byte	0x20, 0x25, 0x64, 0x29, 0x0a, 0x00
	.type		$str$1,@object
	.size		$str$1,(.L_1 - $str$1)
$str$1:
        /*0016*/ 	.byte	0x45, 0x5b, 0x25, 0x64, 0x5d, 0x5b, 0x25, 0x64, 0x5d, 0x20, 0x3a, 0x20, 0x28, 0x25, 0x64, 0x2c
        /*0026*/ 	.byte	0x20, 0x25, 0x64, 0x29, 0x0a, 0x00
.L_1:


//--------------------- .nv.shared._Z6kernelv     --------------------------
	.section	.nv.shared._Z6kernelv,"aw",@nobits
	.sectionflags	@""
	.align	4
.nv.shared._Z6kernelv:
	.zero		1028


//--------------------- .nv.shared.reserved.0     --------------------------
	.section	.nv.shared.reserved.0,"aw",@nobits
	.weak		__nv_reservedSMEM_offset_0_alias
	.size		__nv_reservedSMEM_offset_0_alias, 0, 64
	.other		__nv_reservedSMEM_offset_0_alias,@"STO_CUDA_RESERVED_SHARED STV_DEFAULT"
__nv_reservedSMEM_offset_0_alias:
	.zero		0
	.zero		64


//--------------------- .nv.constant0._Z6kernelv  --------------------------
	.section	.nv.constant0._Z6kernelv,"a",@progbits
	.sectionflags	@""
	.align	4
.nv.constant0._Z6kernelv:
	.zero		896


//--------------------- SYMBOLS --------------------------

	.type		.nv.reservedSmem.offset0,@object
	.size		.nv.reservedSmem.offset0,0x4
	.type		.nv.reservedSmem.cap,@object
	.size		.nv.reservedSmem.cap,0x4
	.type		vprintf,@function
